//
// Generated by NVIDIA NVVM Compiler
//
// Compiler Build ID: CL-36424714
// Cuda compilation tools, release 13.0, V13.0.88
// Based on NVVM 20.0.0
//

.version 9.0
.target sm_100
.address_size 64

	// .globl	_Z13sum_reductionPiS_
// _ZZ13sum_reductionPiS_E11partial_sum has been demoted

.visible .entry _Z13sum_reductionPiS_(
	.param .u64 .ptr .align 1 _Z13sum_reductionPiS__param_0,
	.param .u64 .ptr .align 1 _Z13sum_reductionPiS__param_1
)
{
	.reg .pred 	%p<6>;
	.reg .b32 	%r<44>;
	.reg .b64 	%rd<11>;
	// demoted variable
	.shared .align 4 .b8 _ZZ13sum_reductionPiS_E11partial_sum[1024];
	ld.param.u64 	%rd2, [_Z13sum_reductionPiS__param_0];
	ld.param.u64 	%rd1, [_Z13sum_reductionPiS__param_1];
	cvta.to.global.u64 	%rd3, %rd2;
	mov.u32 	%r1, %ctaid.x;
	mov.u32 	%r8, %ntid.x;
	mul.lo.s32 	%r9, %r8, %r1;
	shl.b32 	%r10, %r9, 1;
	mov.u32 	%r2, %tid.x;
	add.s32 	%r11, %r10, %r2;
	mul.wide.s32 	%rd4, %r11, 4;
	add.s64 	%rd5, %rd3, %rd4;
	ld.global.u32 	%r12, [%rd5];
	add.s32 	%r13, %r11, %r8;
	mul.wide.u32 	%rd6, %r13, 4;
	add.s64 	%rd7, %rd3, %rd6;
	ld.global.u32 	%r14, [%rd7];
	add.s32 	%r15, %r14, %r12;
	shl.b32 	%r16, %r2, 2;
	mov.u32 	%r17, _ZZ13sum_reductionPiS_E11partial_sum;
	add.s32 	%r3, %r17, %r16;
	st.shared.u32 	[%r3], %r15;
	bar.sync 	0;
	shr.u32 	%r43, %r8, 1;
	setp.lt.u32 	%p1, %r8, 66;
	@%p1 bra 	$L__BB0_5;
	mov.u32 	%r42, %r43;
$L__BB0_2:
	setp.ge.u32 	%p2, %r2, %r42;
	@%p2 bra 	$L__BB0_4;
	shl.b32 	%r18, %r42, 2;
	add.s32 	%r19, %r3, %r18;
	ld.shared.u32 	%r20, [%r19];
	ld.shared.u32 	%r21, [%r3];
	add.s32 	%r22, %r21, %r20;
	st.shared.u32 	[%r3], %r22;
$L__BB0_4:
	bar.sync 	0;
	shr.u32 	%r43, %r42, 1;
	setp.gt.u32 	%p3, %r42, 65;
	mov.u32 	%r42, %r43;
	@%p3 bra 	$L__BB0_2;
$L__BB0_5:
	setp.ge.u32 	%p4, %r2, %r43;
	@%p4 bra 	$L__BB0_7;
	ld.volatile.shared.u32 	%r23, [%r3+128];
	ld.volatile.shared.u32 	%r24, [%r3];
	add.s32 	%r25, %r24, %r23;
	st.volatile.shared.u32 	[%r3], %r25;
	ld.volatile.shared.u32 	%r26, [%r3+64];
	ld.volatile.shared.u32 	%r27, [%r3];
	add.s32 	%r28, %r27, %r26;
	st.volatile.shared.u32 	[%r3], %r28;
	ld.volatile.shared.u32 	%r29, [%r3+32];
	ld.volatile.shared.u32 	%r30, [%r3];
	add.s32 	%r31, %r30, %r29;
	st.volatile.shared.u32 	[%r3], %r31;
	ld.volatile.shared.u32 	%r32, [%r3+16];
	ld.volatile.shared.u32 	%r33, [%r3];
	add.s32 	%r34, %r33, %r32;
	st.volatile.shared.u32 	[%r3], %r34;
	ld.volatile.shared.u32 	%r35, [%r3+8];
	ld.volatile.shared.u32 	%r36, [%r3];
	add.s32 	%r37, %r36, %r35;
	st.volatile.shared.u32 	[%r3], %r37;
	ld.volatile.shared.u32 	%r38, [%r3+4];
	ld.volatile.shared.u32 	%r39, [%r3];
	add.s32 	%r40, %r39, %r38;
	st.volatile.shared.u32 	[%r3], %r40;
$L__BB0_7:
	setp.ne.s32 	%p5, %r2, 0;
	@%p5 bra 	$L__BB0_9;
	ld.shared.u32 	%r41, [_ZZ13sum_reductionPiS_E11partial_sum];
	cvta.to.global.u64 	%rd8, %rd1;
	mul.wide.u32 	%rd9, %r1, 4;
	add.s64 	%rd10, %rd8, %rd9;
	st.global.u32 	[%rd10], %r41;
$L__BB0_9:
	ret;

}


// ===== COMPILED SASS (sm_100) =====

	.target	sm_100

	.elftype	@"ET_EXEC"


//--------------------- .note.nv.tkinfo           --------------------------
	.section	.note.nv.tkinfo,"",@"SHT_NOTE"
	.sectionflags	@"SHF_NOTE_NV_TKINFO"
	.tkinfo
        /*0018*/ 	.word	0x00000002
        /*0030*/ 	.string	""
        /*0030*/ 	.string	"ptxas"
        /*0030*/ 	.string	"Cuda compilation tools, release 13.0, V13.0.88"
        /*0030*/ 	.string	"Build cuda_13.0.r13.0/compiler.36424714_0"
        /*0030*/ 	.string	"-arch sm_100 -m 64 "



//--------------------- .note.nv.cuinfo           --------------------------
	.section	.note.nv.cuinfo,"",@"SHT_NOTE"
	.sectionflags	@"SHF_NOTE_NV_CUINFO"
        /*0018*/ 	.short	0x0002
        /*001a*/ 	.short	0x0064
        /*001c*/ 	.short	0x0082
	.zero		2


//--------------------- .nv.info                  --------------------------
	.section	.nv.info,"",@"SHT_CUDA_INFO"
	.align	4


	//----- nvinfo : EIATTR_REGCOUNT
	.align		4
        /*0000*/ 	.byte	0x04, 0x2f
        /*0002*/ 	.short	(.L_1 - .L_0)
	.align		4
.L_0:
        /*0004*/ 	.word	index@(_Z13sum_reductionPiS_)
        /*0008*/ 	.word	0x0000000c


	//----- nvinfo : EIATTR_FRAME_SIZE
	.align		4
.L_1:
        /*000c*/ 	.byte	0x04, 0x11
        /*000e*/ 	.short	(.L_3 - .L_2)
	.align		4
.L_2:
        /*0010*/ 	.word	index@(_Z13sum_reductionPiS_)
        /*0014*/ 	.word	0x00000000


	//----- nvinfo : EIATTR_MIN_STACK_SIZE
	.align		4
.L_3:
        /*0018*/ 	.byte	0x04, 0x12
        /*001a*/ 	.short	(.L_5 - .L_4)
	.align		4
.L_4:
        /*001c*/ 	.word	index@(_Z13sum_reductionPiS_)
        /*0020*/ 	.word	0x00000000
.L_5:


//--------------------- .nv.compat                --------------------------
	.section	.nv.compat,"",@"SHT_CUDA_COMPAT_INFO"
	.align	4
        /*0000*/ 	.byte	0x02, 0x09, 0x00, 0x00, 0x02, 0x02, 0x01, 0x00, 0x02, 0x05, 0x05, 0x00, 0x03, 0x07, 0x01, 0x01
        /*0010*/ 	.byte	0x02, 0x03, 0x00, 0x00, 0x02, 0x06, 0x01, 0x00, 0x04, 0x0b, 0x08, 0x00, 0x09, 0x00, 0x00, 0x00
        /*0020*/ 	.byte	0x00, 0x00, 0x00, 0x00


//--------------------- .nv.info._Z13sum_reductionPiS_ --------------------------
	.section	.nv.info._Z13sum_reductionPiS_,"",@"SHT_CUDA_INFO"
	.sectionflags	@""
	.align	4


	//----- nvinfo : EIATTR_CUDA_API_VERSION
	.align		4
        /*0000*/ 	.byte	0x04, 0x37
        /*0002*/ 	.short	(.L_7 - .L_6)
.L_6:
        /*0004*/ 	.word	0x00000082


	//----- nvinfo : EIATTR_KPARAM_INFO
	.align		4
.L_7:
        /*0008*/ 	.byte	0x04, 0x17
        /*000a*/ 	.short	(.L_9 - .L_8)
.L_8:
        /*000c*/ 	.word	0x00000000
        /*0010*/ 	.short	0x0001
        /*0012*/ 	.short	0x0008
        /*0014*/ 	.byte	0x00, 0xf5, 0x21, 0x00


	//----- nvinfo : EIATTR_KPARAM_INFO
	.align		4
.L_9:
        /*0018*/ 	.byte	0x04, 0x17
        /*001a*/ 	.short	(.L_11 - .L_10)
.L_10:
        /*001c*/ 	.word	0x00000000
        /*0020*/ 	.short	0x0000
        /*0022*/ 	.short	0x0000
        /*0024*/ 	.byte	0x00, 0xf5, 0x21, 0x00


	//----- nvinfo : EIATTR_SPARSE_MMA_MASK
	.align		4
.L_11:
        /*0028*/ 	.byte	0x03, 0x50
        /*002a*/ 	.short	0x0000


	//----- nvinfo : EIATTR_MAXREG_COUNT
	.align		4
        /*002c*/ 	.byte	0x03, 0x1b
        /*002e*/ 	.short	0x00ff


	//----- nvinfo : EIATTR_NUM_BARRIERS
	.align		4
        /*0030*/ 	.byte	0x02, 0x4c
        /*0032*/ 	.byte	0x01
	.zero		1


	//----- nvinfo : EIATTR_MERCURY_ISA_VERSION
	.align		4
        /*0034*/ 	.byte	0x03, 0x5f
        /*0036*/ 	.short	0x0101


	//----- nvinfo : EIATTR_VRC_CTA_INIT_COUNT
	.align		4
        /*0038*/ 	.byte	0x02, 0x4a
	.zero		1
	.zero		1


	//----- nvinfo : EIATTR_EXIT_INSTR_OFFSETS
	.align		4
        /*003c*/ 	.byte	0x04, 0x1c
        /*003e*/ 	.short	(.L_13 - .L_12)


	//   ....[0]....
.L_12:
        /*0040*/ 	.word	0x000003f0


	//   ....[1]....
        /*0044*/ 	.word	0x00000470


	//----- nvinfo : EIATTR_CRS_STACK_SIZE
	.align		4
.L_13:
        /*0048*/ 	.byte	0x04, 0x1e
        /*004a*/ 	.short	(.L_15 - .L_14)
.L_14:
        /*004c*/ 	.word	0x00000000


	//----- nvinfo : EIATTR_CBANK_PARAM_SIZE
	.align		4
.L_15:
        /*0050*/ 	.byte	0x03, 0x19
        /*0052*/ 	.short	0x0010


	//----- nvinfo : EIATTR_PARAM_CBANK
	.align		4
        /*0054*/ 	.byte	0x04, 0x0a
        /*0056*/ 	.short	(.L_17 - .L_16)
	.align		4
.L_16:
        /*0058*/ 	.word	index@(.nv.constant0._Z13sum_reductionPiS_)
        /*005c*/ 	.short	0x0380
        /*005e*/ 	.short	0x0010


	//----- nvinfo : EIATTR_SW_WAR
	.align		4
.L_17:
        /*0060*/ 	.byte	0x04, 0x36
        /*0062*/ 	.short	(.L_19 - .L_18)
.L_18:
        /*0064*/ 	.word	0x00000008
.L_19:


//--------------------- .nv.callgraph             --------------------------
	.section	.nv.callgraph,"",@"SHT_CUDA_CALLGRAPH"
	.align	4
	.sectionentsize	8
	.align		4
        /*0000*/ 	.word	0x00000000
	.align		4
        /*0004*/ 	.word	0xffffffff
	.align		4
        /*0008*/ 	.word	0x00000000
	.align		4
        /*000c*/ 	.word	0xfffffffe
	.align		4
        /*0010*/ 	.word	0x00000000
	.align		4
        /*0014*/ 	.word	0xfffffffd
	.align		4
        /*0018*/ 	.word	0x00000000
	.align		4
        /*001c*/ 	.word	0xfffffffc


//--------------------- .text._Z13sum_reductionPiS_ --------------------------
	.section	.text._Z13sum_reductionPiS_,"ax",@progbits
	.align	128
        .global         _Z13sum_reductionPiS_
        .type           _Z13sum_reductionPiS_,@function
        .size           _Z13sum_reductionPiS_,(.L_x_5 - _Z13sum_reductionPiS_)
        .other          _Z13sum_reductionPiS_,@"STO_CUDA_ENTRY STV_DEFAULT"
_Z13sum_reductionPiS_:
.text._Z13sum_reductionPiS_:
[----:B------:R-:W-:Y:S01]  /*0000*/  LDC R1, c[0x0][0x37c] ;  /* 0x0000df00ff017b82 */ /* 0x000fe20000000800 */
[----:B------:R-:W0:Y:S01]  /*0010*/  S2R R0, SR_CTAID.X ;  /* 0x0000000000007919 */ /* 0x000e220000002500 */
[----:B------:R-:W0:Y:S06]  /*0020*/  LDCU UR8, c[0x0][0x360] ;  /* 0x00006c00ff0877ac */ /* 0x000e2c0008000800 */
[----:B------:R-:W1:Y:S01]  /*0030*/  LDC.64 R6, c[0x0][0x380] ;  /* 0x0000e000ff067b82 */ /* 0x000e620000000a00 */
[----:B------:R-:W2:Y:S01]  /*0040*/  S2R R9, SR_TID.X ;  /* 0x0000000000097919 */ /* 0x000ea20000002100 */
[----:B------:R-:W3:Y:S01]  /*0050*/  LDCU.64 UR6, c[0x0][0x358] ;  /* 0x00006b00ff0677ac */ /* 0x000ee20008000a00 */
[----:B0-----:R-:W-:-:S04]  /*0060*/  IMAD R2, R0, UR8, RZ ;  /* 0x0000000800027c24 */ /* 0x001fc8000f8e02ff */
[----:B--2---:R-:W-:-:S04]  /*0070*/  IMAD R5, R2, 0x2, R9 ;  /* 0x0000000202057824 */ /* 0x004fc800078e0209 */
[C---:B------:R-:W-:Y:S02]  /*0080*/  VIADD R3, R5.reuse, UR8 ;  /* 0x0000000805037c36 */ /* 0x040fe40008000000 */
[----:B-1----:R-:W-:-:S04]  /*0090*/  IMAD.WIDE R4, R5, 0x4, R6 ;  /* 0x0000000405047825 */ /* 0x002fc800078e0206 */
[----:B------:R-:W-:Y:S02]  /*00a0*/  IMAD.WIDE.U32 R6, R3, 0x4, R6 ;  /* 0x0000000403067825 */ /* 0x000fe400078e0006 */
[----:B---3--:R-:W2:Y:S04]  /*00b0*/  LDG.E R4, desc[UR6][R4.64] ;  /* 0x0000000604047981 */ /* 0x008ea8000c1e1900 */
[----:B------:R-:W2:Y:S01]  /*00c0*/  LDG.E R7, desc[UR6][R6.64] ;  /* 0x0000000606077981 */ /* 0x000ea2000c1e1900 */
[----:B------:R-:W0:Y:S01]  /*00d0*/  S2UR UR5, SR_CgaCtaId ;  /* 0x00000000000579c3 */ /* 0x000e220000008800 */
[----:B------:R-:W-:Y:S01]  /*00e0*/  UMOV UR4, 0x400 ;  /* 0x0000040000047882 */ /* 0x000fe20000000000 */
[----:B------:R-:W-:Y:S02]  /*00f0*/  UISETP.GE.U32.AND UP0, UPT, UR8, 0x42, UPT ;  /* 0x000000420800788c */ /* 0x000fe4000bf06070 */
[----:B0-----:R-:W-:-:S06]  /*0100*/  ULEA UR4, UR5, UR4, 0x18 ;  /* 0x0000000405047291 */ /* 0x001fcc000f8ec0ff */
[----:B------:R-:W-:Y:S01]  /*0110*/  LEA R2, R9, UR4, 0x2 ;  /* 0x0000000409027c11 */ /* 0x000fe2000f8e10ff */
[----:B------:R-:W-:Y:S01]  /*0120*/  USHF.R.U32.HI UR4, URZ, 0x1, UR8 ;  /* 0x00000001ff047899 */ /* 0x000fe20008011608 */
[----:B--2---:R-:W-:-:S05]  /*0130*/  IADD3 R3, PT, PT, R4, R7, RZ ;  /* 0x0000000704037210 */ /* 0x004fca0007ffe0ff */
[----:B------:R-:W-:Y:S01]  /*0140*/  IMAD.U32 R4, RZ, RZ, UR4 ;  /* 0x00000004ff047e24 */ /* 0x000fe2000f8e00ff */
[----:B------:R0:W-:Y:S01]  /*0150*/  STS [R2], R3 ;  /* 0x0000000302007388 */ /* 0x0001e20000000800 */
[----:B------:R-:W-:Y:S06]  /*0160*/  BAR.SYNC.DEFER_BLOCKING 0x0 ;  /* 0x0000000000007b1d */ /* 0x000fec0000010000 */
[----:B------:R-:W-:Y:S05]  /*0170*/  BRA.U !UP0, `(.L_x_0) ;  /* 0x0000000108287547 */ /* 0x000fea000b800000 */
.L_x_1:
[----:B------:R-:W-:-:S13]  /*0180*/  ISETP.GE.U32.AND P0, PT, R9, R4, PT ;  /* 0x000000040900720c */ /* 0x000fda0003f06070 */
[----:B0-----:R-:W-:Y:S01]  /*0190*/  @!P0 LEA R3, R4, R2, 0x2 ;  /* 0x0000000204038211 */ /* 0x001fe200078e10ff */
[----:B------:R-:W-:Y:S05]  /*01a0*/  @!P0 LDS R6, [R2] ;  /* 0x0000000002068984 */ /* 0x000fea0000000800 */
[----:B------:R-:W0:Y:S02]  /*01b0*/  @!P0 LDS R3, [R3] ;  /* 0x0000000003038984 */ /* 0x000e240000000800 */
[----:B0-----:R-:W-:-:S05]  /*01c0*/  @!P0 IMAD.IADD R5, R3, 0x1, R6 ;  /* 0x0000000103058824 */ /* 0x001fca00078e0206 */
[----:B------:R1:W-:Y:S01]  /*01d0*/  @!P0 STS [R2], R5 ;  /* 0x0000000502008388 */ /* 0x0003e20000000800 */
[----:B------:R-:W-:Y:S01]  /*01e0*/  BAR.SYNC.DEFER_BLOCKING 0x0 ;  /* 0x0000000000007b1d */ /* 0x000fe20000010000 */
[----:B------:R-:W-:Y:S02]  /*01f0*/  ISETP.GT.U32.AND P0, PT, R4, 0x41, PT ;  /* 0x000000410400780c */ /* 0x000fe40003f04070 */
[----:B------:R-:W-:-:S11]  /*0200*/  SHF.R.U32.HI R4, RZ, 0x1, R4 ;  /* 0x00000001ff047819 */ /* 0x000fd60000011604 */
[----:B-1----:R-:W-:Y:S05]  /*0210*/  @P0 BRA `(.L_x_1) ;  /* 0xfffffffc00d80947 */ /* 0x002fea000383ffff */
.L_x_0:
[C---:B------:R-:W-:Y:S01]  /*0220*/  ISETP.GE.U32.AND P0, PT, R9.reuse, R4, PT ;  /* 0x000000040900720c */ /* 0x040fe20003f06070 */
[----:B------:R-:W-:Y:S01]  /*0230*/  BSSY.RECONVERGENT B0, `(.L_x_2) ;  /* 0x000001b000007945 */ /* 0x000fe20003800200 */
[----:B------:R-:W-:-:S11]  /*0240*/  ISETP.NE.AND P1, PT, R9, RZ, PT ;  /* 0x000000ff0900720c */ /* 0x000fd60003f25270 */
[----:B------:R-:W-:Y:S05]  /*0250*/  @P0 BRA `(.L_x_3) ;  /* 0x0000000000600947 */ /* 0x000fea0003800000 */
[----:B0-----:R-:W-:Y:S04]  /*0260*/  LDS R3, [R2+0x80] ;  /* 0x0000800002037984 */ /* 0x001fe80000000800 */
[----:B------:R-:W0:Y:S02]  /*0270*/  LDS R4, [R2] ;  /* 0x0000000002047984 */ /* 0x000e240000000800 */
[----:B0-----:R-:W-:-:S05]  /*0280*/  IADD3 R3, PT, PT, R3, R4, RZ ;  /* 0x0000000403037210 */ /* 0x001fca0007ffe0ff */
[----:B------:R-:W-:Y:S04]  /*0290*/  STS [R2], R3 ;  /* 0x0000000302007388 */ /* 0x000fe80000000800 */
[----:B------:R-:W-:Y:S04]  /*02a0*/  LDS R4, [R2+0x40] ;  /* 0x0000400002047984 */ /* 0x000fe80000000800 */
[----:B------:R-:W0:Y:S02]  /*02b0*/  LDS R5, [R2] ;  /* 0x0000000002057984 */ /* 0x000e240000000800 */
[----:B0-----:R-:W-:-:S05]  /*02c0*/  IMAD.IADD R5, R4, 0x1, R5 ;  /* 0x0000000104057824 */ /* 0x001fca00078e0205 */
[----:B------:R-:W-:Y:S04]  /*02d0*/  STS [R2], R5 ;  /* 0x0000000502007388 */ /* 0x000fe80000000800 */
[----:B------:R-:W-:Y:S04]  /*02e0*/  LDS R4, [R2+0x20] ;  /* 0x0000200002047984 */ /* 0x000fe80000000800 */
        /* <DEDUP_REMOVED lines=14> */
[----:B------:R1:W-:Y:S02]  /*03d0*/  STS [R2], R5 ;  /* 0x0000000502007388 */ /* 0x0003e40000000800 */
.L_x_3:
[----:B------:R-:W-:Y:S05]  /*03e0*/  BSYNC.RECONVERGENT B0 ;  /* 0x0000000000007941 */ /* 0x000fea0003800200 */
.L_x_2:
[----:B------:R-:W-:Y:S05]  /*03f0*/  @P1 EXIT ;  /* 0x000000000000194d */ /* 0x000fea0003800000 */
[----:B------:R-:W2:Y:S01]  /*0400*/  S2UR UR5, SR_CgaCtaId ;  /* 0x00000000000579c3 */ /* 0x000ea20000008800 */
[----:B------:R-:W-:-:S07]  /*0410*/  UMOV UR4, 0x400 ;  /* 0x0000040000047882 */ /* 0x000fce0000000000 */
[----:B01----:R-:W0:Y:S01]  /*0420*/  LDC.64 R2, c[0x0][0x388] ;  /* 0x0000e200ff027b82 */ /* 0x003e220000000a00 */
[----:B--2---:R-:W-:Y:S01]  /*0430*/  ULEA UR4, UR5, UR4, 0x18 ;  /* 0x0000000405047291 */ /* 0x004fe2000f8ec0ff */
[----:B0-----:R-:W-:-:S08]  /*0440*/  IMAD.WIDE.U32 R2, R0, 0x4, R2 ;  /* 0x0000000400027825 */ /* 0x001fd000078e0002 */
[----:B------:R-:W0:Y:S04]  /*0450*/  LDS R5, [UR4] ;  /* 0x00000004ff057984 */ /* 0x000e280008000800 */
[----:B0-----:R-:W-:Y:S01]  /*0460*/  STG.E desc[UR6][R2.64], R5 ;  /* 0x0000000502007986 */ /* 0x001fe2000c101906 */
[----:B------:R-:W-:Y:S05]  /*0470*/  EXIT ;  /* 0x000000000000794d */ /* 0x000fea0003800000 */
.L_x_4:
[----:B------:R-:W-:-:S00]  /*0480*/  BRA `(.L_x_4) ;  /* 0xfffffffc00fc7947 */ /* 0x000fc0000383ffff */
[----:B------:R-:W-:-:S00]  /*0490*/  NOP ;  /* 0x0000000000007918 */ /* 0x000fc00000000000 */
        /* <DEDUP_REMOVED lines=14> */
.L_x_5:


//--------------------- .nv.shared._Z13sum_reductionPiS_ --------------------------
	.section	.nv.shared._Z13sum_reductionPiS_,"aw",@nobits
	.sectionflags	@""
	.align	4
.nv.shared._Z13sum_reductionPiS_:
	.zero		2048


//--------------------- .nv.shared.reserved.0     --------------------------
	.section	.nv.shared.reserved.0,"aw",@nobits
	.weak		__nv_reservedSMEM_offset_0_alias
	.size		__nv_reservedSMEM_offset_0_alias, 0, 64
	.other		__nv_reservedSMEM_offset_0_alias,@"STO_CUDA_RESERVED_SHARED STV_DEFAULT"
__nv_reservedSMEM_offset_0_alias:
	.zero		0
	.zero		64


//--------------------- .nv.constant0._Z13sum_reductionPiS_ --------------------------
	.section	.nv.constant0._Z13sum_reductionPiS_,"a",@progbits
	.sectionflags	@""
	.align	4
.nv.constant0._Z13sum_reductionPiS_:
	.zero		912


//--------------------- SYMBOLS --------------------------

	.type		.nv.reservedSmem.offset0,@object
	.size		.nv.reservedSmem.offset0,0x4
	.type		.nv.reservedSmem.cap,@object
	.size		.nv.reservedSmem.cap,0x4
